//
// Generated by NVIDIA NVVM Compiler
//
// Compiler Build ID: CL-36424714
// Cuda compilation tools, release 13.0, V13.0.88
// Based on NVVM 20.0.0
//

.version 9.0
.target sm_100
.address_size 64

	// .globl	_Z5blockPii
.extern .func  (.param .b32 func_retval0) vprintf
(
	.param .b64 vprintf_param_0,
	.param .b64 vprintf_param_1
)
;
.global .align 1 .b8 $str[18] = {84, 104, 114, 101, 97, 100, 32, 37, 100, 32, 103, 111, 116, 32, 37, 100, 10};

.visible .entry _Z5blockPii(
	.param .u64 .ptr .align 1 _Z5blockPii_param_0,
	.param .u32 _Z5blockPii_param_1
)
{
	.local .align 8 .b8 	__local_depot0[8];
	.reg .b64 	%SP;
	.reg .b64 	%SPL;
	.reg .pred 	%p<2>;
	.reg .b32 	%r<6>;
	.reg .b64 	%rd<9>;

	mov.u64 	%SPL, __local_depot0;
	cvta.local.u64 	%SP, %SPL;
	ld.param.u64 	%rd1, [_Z5blockPii_param_0];
	ld.param.u32 	%r2, [_Z5blockPii_param_1];
	mov.u32 	%r1, %tid.x;
	setp.ge.s32 	%p1, %r1, %r2;
	@%p1 bra 	$L__BB0_2;
	add.u64 	%rd2, %SP, 0;
	add.u64 	%rd3, %SPL, 0;
	cvta.to.global.u64 	%rd4, %rd1;
	mul.wide.u32 	%rd5, %r1, 4;
	add.s64 	%rd6, %rd4, %rd5;
	ld.global.u32 	%r3, [%rd6];
	st.local.v2.u32 	[%rd3], {%r1, %r3};
	mov.u64 	%rd7, $str;
	cvta.global.u64 	%rd8, %rd7;
	{ // callseq 0, 0
	.param .b64 param0;
	st.param.b64 	[param0], %rd8;
	.param .b64 param1;
	st.param.b64 	[param1], %rd2;
	.param .b32 retval0;
	call.uni (retval0), 
	vprintf, 
	(
	param0, 
	param1
	);
	ld.param.b32 	%r4, [retval0];
	} // callseq 0
$L__BB0_2:
	ret;

}


// ===== COMPILED SASS (sm_100) =====

	.target	sm_100

	.elftype	@"ET_EXEC"


//--------------------- .note.nv.tkinfo           --------------------------
	.section	.note.nv.tkinfo,"",@"SHT_NOTE"
	.sectionflags	@"SHF_NOTE_NV_TKINFO"
	.tkinfo
        /*0018*/ 	.word	0x00000002
        /*0030*/ 	.string	""
        /*0030*/ 	.string	"ptxas"
        /*0030*/ 	.string	"Cuda compilation tools, release 13.0, V13.0.88"
        /*0030*/ 	.string	"Build cuda_13.0.r13.0/compiler.36424714_0"
        /*0030*/ 	.string	"-arch sm_100 -m 64 "



//--------------------- .note.nv.cuinfo           --------------------------
	.section	.note.nv.cuinfo,"",@"SHT_NOTE"
	.sectionflags	@"SHF_NOTE_NV_CUINFO"
        /*0018*/ 	.short	0x0002
        /*001a*/ 	.short	0x0064
        /*001c*/ 	.short	0x0082
	.zero		2


//--------------------- .nv.info                  --------------------------
	.section	.nv.info,"",@"SHT_CUDA_INFO"
	.align	4


	//----- nvinfo : EIATTR_REGCOUNT
	.align		4
        /*0000*/ 	.byte	0x04, 0x2f
        /*0002*/ 	.short	(.L_2 - .L_1)
	.align		4
.L_1:
        /*0004*/ 	.word	index@(_Z5blockPii)
        /*0008*/ 	.word	0x00000018


	//----- nvinfo : EIATTR_FRAME_SIZE
	.align		4
.L_2:
        /*000c*/ 	.byte	0x04, 0x11
        /*000e*/ 	.short	(.L_4 - .L_3)
	.align		4
.L_3:
        /*0010*/ 	.word	index@(_Z5blockPii)
        /*0014*/ 	.word	0x00000008


	//----- nvinfo : EIATTR_MIN_STACK_SIZE
	.align		4
.L_4:
        /*0018*/ 	.byte	0x04, 0x12
        /*001a*/ 	.short	(.L_6 - .L_5)
	.align		4
.L_5:
        /*001c*/ 	.word	index@(_Z5blockPii)
        /*0020*/ 	.word	0x00000008
.L_6:


//--------------------- .nv.compat                --------------------------
	.section	.nv.compat,"",@"SHT_CUDA_COMPAT_INFO"
	.align	4
        /*0000*/ 	.byte	0x02, 0x09, 0x00, 0x00, 0x02, 0x02, 0x01, 0x00, 0x02, 0x05, 0x05, 0x00, 0x03, 0x07, 0x01, 0x01
        /*0010*/ 	.byte	0x02, 0x03, 0x00, 0x00, 0x02, 0x06, 0x01, 0x00, 0x04, 0x0b, 0x08, 0x00, 0x09, 0x00, 0x00, 0x00
        /*0020*/ 	.byte	0x00, 0x00, 0x00, 0x00


//--------------------- .nv.info._Z5blockPii      --------------------------
	.section	.nv.info._Z5blockPii,"",@"SHT_CUDA_INFO"
	.sectionflags	@""
	.align	4


	//----- nvinfo : EIATTR_CUDA_API_VERSION
	.align		4
        /*0000*/ 	.byte	0x04, 0x37
        /*0002*/ 	.short	(.L_8 - .L_7)
.L_7:
        /*0004*/ 	.word	0x00000082


	//----- nvinfo : EIATTR_KPARAM_INFO
	.align		4
.L_8:
        /*0008*/ 	.byte	0x04, 0x17
        /*000a*/ 	.short	(.L_10 - .L_9)
.L_9:
        /*000c*/ 	.word	0x00000000
        /*0010*/ 	.short	0x0001
        /*0012*/ 	.short	0x0008
        /*0014*/ 	.byte	0x00, 0xf0, 0x11, 0x00


	//----- nvinfo : EIATTR_KPARAM_INFO
	.align		4
.L_10:
        /*0018*/ 	.byte	0x04, 0x17
        /*001a*/ 	.short	(.L_12 - .L_11)
.L_11:
        /*001c*/ 	.word	0x00000000
        /*0020*/ 	.short	0x0000
        /*0022*/ 	.short	0x0000
        /*0024*/ 	.byte	0x00, 0xf5, 0x21, 0x00


	//----- nvinfo : EIATTR_SPARSE_MMA_MASK
	.align		4
.L_12:
        /*0028*/ 	.byte	0x03, 0x50
        /*002a*/ 	.short	0x0000


	//----- nvinfo : EIATTR_MAXREG_COUNT
	.align		4
        /*002c*/ 	.byte	0x03, 0x1b
        /*002e*/ 	.short	0x00ff


	//----- nvinfo : EIATTR_EXTERNS
	.align		4
        /*0030*/ 	.byte	0x04, 0x0f
        /*0032*/ 	.short	(.L_14 - .L_13)


	//   ....[0]....
	.align		4
.L_13:
        /*0034*/ 	.word	index@(vprintf)


	//----- nvinfo : EIATTR_MERCURY_ISA_VERSION
	.align		4
.L_14:
        /*0038*/ 	.byte	0x03, 0x5f
        /*003a*/ 	.short	0x0101


	//----- nvinfo : EIATTR_VRC_CTA_INIT_COUNT
	.align		4
        /*003c*/ 	.byte	0x02, 0x4a
	.zero		1
	.zero		1


	//----- nvinfo : EIATTR_SYSCALL_OFFSETS
	.align		4
        /*0040*/ 	.byte	0x04, 0x46
        /*0042*/ 	.short	(.L_16 - .L_15)


	//   ....[0]....
.L_15:
        /*0044*/ 	.word	0x00000150


	//----- nvinfo : EIATTR_EXIT_INSTR_OFFSETS
	.align		4
.L_16:
        /*0048*/ 	.byte	0x04, 0x1c
        /*004a*/ 	.short	(.L_18 - .L_17)


	//   ....[0]....
.L_17:
        /*004c*/ 	.word	0x00000090


	//   ....[1]....
        /*0050*/ 	.word	0x00000160


	//----- nvinfo : EIATTR_CRS_STACK_SIZE
	.align		4
.L_18:
        /*0054*/ 	.byte	0x04, 0x1e
        /*0056*/ 	.short	(.L_20 - .L_19)
.L_19:
        /*0058*/ 	.word	0x00000000


	//----- nvinfo : EIATTR_CBANK_PARAM_SIZE
	.align		4
.L_20:
        /*005c*/ 	.byte	0x03, 0x19
        /*005e*/ 	.short	0x000c


	//----- nvinfo : EIATTR_PARAM_CBANK
	.align		4
        /*0060*/ 	.byte	0x04, 0x0a
        /*0062*/ 	.short	(.L_22 - .L_21)
	.align		4
.L_21:
        /*0064*/ 	.word	index@(.nv.constant0._Z5blockPii)
        /*0068*/ 	.short	0x0380
        /*006a*/ 	.short	0x000c


	//----- nvinfo : EIATTR_SW_WAR
	.align		4
.L_22:
        /*006c*/ 	.byte	0x04, 0x36
        /*006e*/ 	.short	(.L_24 - .L_23)
.L_23:
        /*0070*/ 	.word	0x00000008
.L_24:


//--------------------- .nv.callgraph             --------------------------
	.section	.nv.callgraph,"",@"SHT_CUDA_CALLGRAPH"
	.align	4
	.sectionentsize	8
	.align		4
        /*0000*/ 	.word	0x00000000
	.align		4
        /*0004*/ 	.word	0xffffffff
	.align		4
        /*0008*/ 	.word	index@(_Z5blockPii)
	.align		4
        /*000c*/ 	.word	index@(vprintf)
	.align		4
        /*0010*/ 	.word	0x00000000
	.align		4
        /*0014*/ 	.word	0xfffffffe
	.align		4
        /*0018*/ 	.word	0x00000000
	.align		4
        /*001c*/ 	.word	0xfffffffd
	.align		4
        /*0020*/ 	.word	0x00000000
	.align		4
        /*0024*/ 	.word	0xfffffffc


//--------------------- .nv.constant4             --------------------------
	.section	.nv.constant4,"a",@progbits
	.align	8
	.align		8
.nv.constant4:
        /*0000*/ 	.dword	vprintf
	.align		8
        /*0008*/ 	.dword	$str


//--------------------- .text._Z5blockPii         --------------------------
	.section	.text._Z5blockPii,"ax",@progbits
	.align	128
        .global         _Z5blockPii
        .type           _Z5blockPii,@function
        .size           _Z5blockPii,(.L_x_2 - _Z5blockPii)
        .other          _Z5blockPii,@"STO_CUDA_ENTRY STV_DEFAULT"
_Z5blockPii:
.text._Z5blockPii:
[----:B------:R-:W0:Y:S01]  /*0000*/  LDC R1, c[0x0][0x37c] ;  /* 0x0000df00ff017b82 */ /* 0x000e220000000800 */
[----:B------:R-:W1:Y:S01]  /*0010*/  S2R R10, SR_TID.X ;  /* 0x00000000000a7919 */ /* 0x000e620000002100 */
[----:B------:R-:W1:Y:S01]  /*0020*/  LDCU UR6, c[0x0][0x388] ;  /* 0x00007100ff0677ac */ /* 0x000e620008000800 */
[----:B0-----:R-:W-:Y:S01]  /*0030*/  VIADD R1, R1, 0xfffffff8 ;  /* 0xfffffff801017836 */ /* 0x001fe20000000000 */
[----:B------:R-:W0:Y:S01]  /*0040*/  LDCU UR4, c[0x0][0x2f8] ;  /* 0x00005f00ff0477ac */ /* 0x000e220008000800 */
[----:B------:R-:W2:Y:S03]  /*0050*/  LDCU UR5, c[0x0][0x2fc] ;  /* 0x00005f80ff0577ac */ /* 0x000ea60008000800 */
[----:B0-----:R-:W-:-:S05]  /*0060*/  IADD3 R6, P1, PT, R1, UR4, RZ ;  /* 0x0000000401067c10 */ /* 0x001fca000ff3e0ff */
[----:B--2---:R-:W-:Y:S01]  /*0070*/  IMAD.X R7, RZ, RZ, UR5, P1 ;  /* 0x00000005ff077e24 */ /* 0x004fe200088e06ff */
[----:B-1----:R-:W-:-:S13]  /*0080*/  ISETP.GE.AND P0, PT, R10, UR6, PT ;  /* 0x000000060a007c0c */ /* 0x002fda000bf06270 */
[----:B------:R-:W-:Y:S05]  /*0090*/  @P0 EXIT ;  /* 0x000000000000094d */ /* 0x000fea0003800000 */
[----:B------:R-:W0:Y:S01]  /*00a0*/  LDC.64 R2, c[0x0][0x380] ;  /* 0x0000e000ff027b82 */ /* 0x000e220000000a00 */
[----:B------:R-:W1:Y:S01]  /*00b0*/  LDCU.64 UR4, c[0x0][0x358] ;  /* 0x00006b00ff0477ac */ /* 0x000e620008000a00 */
[----:B0-----:R-:W-:-:S05]  /*00c0*/  IMAD.WIDE.U32 R2, R10, 0x4, R2 ;  /* 0x000000040a027825 */ /* 0x001fca00078e0002 */
[----:B-1----:R-:W2:Y:S01]  /*00d0*/  LDG.E R11, desc[UR4][R2.64] ;  /* 0x00000004020b7981 */ /* 0x002ea2000c1e1900 */
[----:B------:R-:W-:Y:S01]  /*00e0*/  MOV R0, 0x0 ;  /* 0x0000000000007802 */ /* 0x000fe20000000f00 */
[----:B------:R-:W0:Y:S03]  /*00f0*/  LDCU.64 UR4, c[0x4][0x8] ;  /* 0x01000100ff0477ac */ /* 0x000e260008000a00 */
[----:B------:R1:W3:Y:S01]  /*0100*/  LDC.64 R8, c[0x4][R0] ;  /* 0x0100000000087b82 */ /* 0x0002e20000000a00 */
[----:B0-----:R-:W-:Y:S01]  /*0110*/  MOV R4, UR4 ;  /* 0x0000000400047c02 */ /* 0x001fe20008000f00 */
[----:B------:R-:W-:Y:S01]  /*0120*/  IMAD.U32 R5, RZ, RZ, UR5 ;  /* 0x00000005ff057e24 */ /* 0x000fe2000f8e00ff */
[----:B--23--:R1:W-:Y:S06]  /*0130*/  STL.64 [R1], R10 ;  /* 0x0000000a01007387 */ /* 0x00c3ec0000100a00 */
[----:B------:R-:W-:-:S07]  /*0140*/  LEPC R20, `(.L_x_0) ;  /* 0x000000001014794e */ /* 0x000fce0000000000 */
[----:B-1----:R-:W-:Y:S05]  /*0150*/  CALL.ABS.NOINC R8 ;  /* 0x0000000008007343 */ /* 0x002fea0003c00000 */
.L_x_0:
[----:B------:R-:W-:Y:S05]  /*0160*/  EXIT ;  /* 0x000000000000794d */ /* 0x000fea0003800000 */
.L_x_1:
[----:B------:R-:W-:-:S00]  /*0170*/  BRA `(.L_x_1) ;  /* 0xfffffffc00fc7947 */ /* 0x000fc0000383ffff */
[----:B------:R-:W-:-:S00]  /*0180*/  NOP ;  /* 0x0000000000007918 */ /* 0x000fc00000000000 */
[----:B------:R-:W-:-:S00]  /*0190*/  NOP ;  /* 0x0000000000007918 */ /* 0x000fc00000000000 */
[----:B------:R-:W-:-:S00]  /*01a0*/  NOP ;  /* 0x0000000000007918 */ /* 0x000fc00000000000 */
[----:B------:R-:W-:-:S00]  /*01b0*/  NOP ;  /* 0x0000000000007918 */ /* 0x000fc00000000000 */
[----:B------:R-:W-:-:S00]  /*01c0*/  NOP ;  /* 0x0000000000007918 */ /* 0x000fc00000000000 */
[----:B------:R-:W-:-:S00]  /*01d0*/  NOP ;  /* 0x0000000000007918 */ /* 0x000fc00000000000 */
[----:B------:R-:W-:-:S00]  /*01e0*/  NOP ;  /* 0x0000000000007918 */ /* 0x000fc00000000000 */
[----:B------:R-:W-:-:S00]  /*01f0*/  NOP ;  /* 0x0000000000007918 */ /* 0x000fc00000000000 */
.L_x_2:


//--------------------- .nv.global.init           --------------------------
	.section	.nv.global.init,"aw",@progbits
.nv.global.init:
	.type		$str,@object
	.size		$str,(.L_0 - $str)
$str:
        /*0000*/ 	.byte	0x54, 0x68, 0x72, 0x65, 0x61, 0x64, 0x20, 0x25, 0x64, 0x20, 0x67, 0x6f, 0x74, 0x20, 0x25, 0x64
        /*0010*/ 	.byte	0x0a, 0x00
.L_0:


//--------------------- .nv.shared.reserved.0     --------------------------
	.section	.nv.shared.reserved.0,"aw",@nobits
	.weak		__nv_reservedSMEM_offset_0_alias
	.size		__nv_reservedSMEM_offset_0_alias, 0, 64
	.other		__nv_reservedSMEM_offset_0_alias,@"STO_CUDA_RESERVED_SHARED STV_DEFAULT"
__nv_reservedSMEM_offset_0_alias:
	.zero		0
	.zero		64


//--------------------- .nv.constant0._Z5blockPii --------------------------
	.section	.nv.constant0._Z5blockPii,"a",@progbits
	.sectionflags	@""
	.align	4
.nv.constant0._Z5blockPii:
	.zero		908


//--------------------- SYMBOLS --------------------------

	.type		.nv.reservedSmem.offset0,@object
	.size		.nv.reservedSmem.offset0,0x4
	.type		vprintf,@function
